//
// Generated by NVIDIA NVVM Compiler
//
// Compiler Build ID: CL-36424714
// Cuda compilation tools, release 13.0, V13.0.88
// Based on NVVM 20.0.0
//

.version 9.0
.target sm_100
.address_size 64

	// .globl	default_function_kernel

.visible .entry default_function_kernel(
	.param .u64 .ptr .align 1 default_function_kernel_param_0,
	.param .u64 .ptr .align 1 default_function_kernel_param_1
)
.maxntid 32
{
	.reg .pred 	%p<2>;
	.reg .b32 	%r<8>;
	.reg .b32 	%f<3>;
	.reg .b64 	%rd<8>;

	ld.param.u64 	%rd1, [default_function_kernel_param_0];
	ld.param.u64 	%rd2, [default_function_kernel_param_1];
	mov.u32 	%r1, %ctaid.x;
	shl.b32 	%r3, %r1, 2;
	mov.u32 	%r2, %tid.x;
	shr.u32 	%r4, %r2, 3;
	or.b32  	%r5, %r3, %r4;
	setp.gt.u32 	%p1, %r5, 142;
	@%p1 bra 	$L__BB0_2;
	cvta.to.global.u64 	%rd3, %rd2;
	cvta.to.global.u64 	%rd4, %rd1;
	shl.b32 	%r6, %r1, 5;
	or.b32  	%r7, %r6, %r2;
	mul.wide.u32 	%rd5, %r7, 4;
	add.s64 	%rd6, %rd3, %rd5;
	ld.global.nc.f32 	%f1, [%rd6];
	lg2.approx.f32 	%f2, %f1;
	add.s64 	%rd7, %rd4, %rd5;
	st.global.f32 	[%rd7], %f2;
$L__BB0_2:
	ret;

}


// ===== COMPILED SASS (sm_100) =====

	.target	sm_100

	.elftype	@"ET_EXEC"


//--------------------- .note.nv.tkinfo           --------------------------
	.section	.note.nv.tkinfo,"",@"SHT_NOTE"
	.sectionflags	@"SHF_NOTE_NV_TKINFO"
	.tkinfo
        /*0018*/ 	.word	0x00000002
        /*0030*/ 	.string	""
        /*0030*/ 	.string	"ptxas"
        /*0030*/ 	.string	"Cuda compilation tools, release 13.0, V13.0.88"
        /*0030*/ 	.string	"Build cuda_13.0.r13.0/compiler.36424714_0"
        /*0030*/ 	.string	"-arch sm_100 -m 64 "



//--------------------- .note.nv.cuinfo           --------------------------
	.section	.note.nv.cuinfo,"",@"SHT_NOTE"
	.sectionflags	@"SHF_NOTE_NV_CUINFO"
        /*0018*/ 	.short	0x0002
        /*001a*/ 	.short	0x0064
        /*001c*/ 	.short	0x0082
	.zero		2


//--------------------- .nv.info                  --------------------------
	.section	.nv.info,"",@"SHT_CUDA_INFO"
	.align	4


	//----- nvinfo : EIATTR_REGCOUNT
	.align		4
        /*0000*/ 	.byte	0x04, 0x2f
        /*0002*/ 	.short	(.L_1 - .L_0)
	.align		4
.L_0:
        /*0004*/ 	.word	index@(default_function_kernel)
        /*0008*/ 	.word	0x0000000c


	//----- nvinfo : EIATTR_FRAME_SIZE
	.align		4
.L_1:
        /*000c*/ 	.byte	0x04, 0x11
        /*000e*/ 	.short	(.L_3 - .L_2)
	.align		4
.L_2:
        /*0010*/ 	.word	index@(default_function_kernel)
        /*0014*/ 	.word	0x00000000


	//----- nvinfo : EIATTR_MIN_STACK_SIZE
	.align		4
.L_3:
        /*0018*/ 	.byte	0x04, 0x12
        /*001a*/ 	.short	(.L_5 - .L_4)
	.align		4
.L_4:
        /*001c*/ 	.word	index@(default_function_kernel)
        /*0020*/ 	.word	0x00000000
.L_5:


//--------------------- .nv.compat                --------------------------
	.section	.nv.compat,"",@"SHT_CUDA_COMPAT_INFO"
	.align	4
        /*0000*/ 	.byte	0x02, 0x09, 0x00, 0x00, 0x02, 0x02, 0x01, 0x00, 0x02, 0x05, 0x05, 0x00, 0x03, 0x07, 0x01, 0x01
        /*0010*/ 	.byte	0x02, 0x03, 0x00, 0x00, 0x02, 0x06, 0x01, 0x00, 0x04, 0x0b, 0x08, 0x00, 0x01, 0x00, 0x00, 0x00
        /*0020*/ 	.byte	0x00, 0x00, 0x00, 0x00


//--------------------- .nv.info.default_function_kernel --------------------------
	.section	.nv.info.default_function_kernel,"",@"SHT_CUDA_INFO"
	.sectionflags	@""
	.align	4


	//----- nvinfo : EIATTR_CUDA_API_VERSION
	.align		4
        /*0000*/ 	.byte	0x04, 0x37
        /*0002*/ 	.short	(.L_7 - .L_6)
.L_6:
        /*0004*/ 	.word	0x00000082


	//----- nvinfo : EIATTR_KPARAM_INFO
	.align		4
.L_7:
        /*0008*/ 	.byte	0x04, 0x17
        /*000a*/ 	.short	(.L_9 - .L_8)
.L_8:
        /*000c*/ 	.word	0x00000000
        /*0010*/ 	.short	0x0001
        /*0012*/ 	.short	0x0008
        /*0014*/ 	.byte	0x00, 0xf5, 0x21, 0x00


	//----- nvinfo : EIATTR_KPARAM_INFO
	.align		4
.L_9:
        /*0018*/ 	.byte	0x04, 0x17
        /*001a*/ 	.short	(.L_11 - .L_10)
.L_10:
        /*001c*/ 	.word	0x00000000
        /*0020*/ 	.short	0x0000
        /*0022*/ 	.short	0x0000
        /*0024*/ 	.byte	0x00, 0xf5, 0x21, 0x00


	//----- nvinfo : EIATTR_SPARSE_MMA_MASK
	.align		4
.L_11:
        /*0028*/ 	.byte	0x03, 0x50
        /*002a*/ 	.short	0x0000


	//----- nvinfo : EIATTR_MAXREG_COUNT
	.align		4
        /*002c*/ 	.byte	0x03, 0x1b
        /*002e*/ 	.short	0x00ff


	//----- nvinfo : EIATTR_MERCURY_ISA_VERSION
	.align		4
        /*0030*/ 	.byte	0x03, 0x5f
        /*0032*/ 	.short	0x0101


	//----- nvinfo : EIATTR_VRC_CTA_INIT_COUNT
	.align		4
        /*0034*/ 	.byte	0x02, 0x4a
	.zero		1
	.zero		1


	//----- nvinfo : EIATTR_EXIT_INSTR_OFFSETS
	.align		4
        /*0038*/ 	.byte	0x04, 0x1c
        /*003a*/ 	.short	(.L_13 - .L_12)


	//   ....[0]....
.L_12:
        /*003c*/ 	.word	0x00000070


	//   ....[1]....
        /*0040*/ 	.word	0x00000150


	//----- nvinfo : EIATTR_MAX_THREADS
	.align		4
.L_13:
        /*0044*/ 	.byte	0x04, 0x05
        /*0046*/ 	.short	(.L_15 - .L_14)
.L_14:
        /*0048*/ 	.word	0x00000020
        /*004c*/ 	.word	0x00000001
        /*0050*/ 	.word	0x00000001


	//----- nvinfo : EIATTR_CBANK_PARAM_SIZE
	.align		4
.L_15:
        /*0054*/ 	.byte	0x03, 0x19
        /*0056*/ 	.short	0x0010


	//----- nvinfo : EIATTR_PARAM_CBANK
	.align		4
        /*0058*/ 	.byte	0x04, 0x0a
        /*005a*/ 	.short	(.L_17 - .L_16)
	.align		4
.L_16:
        /*005c*/ 	.word	index@(.nv.constant0.default_function_kernel)
        /*0060*/ 	.short	0x0380
        /*0062*/ 	.short	0x0010


	//----- nvinfo : EIATTR_SW_WAR
	.align		4
.L_17:
        /*0064*/ 	.byte	0x04, 0x36
        /*0066*/ 	.short	(.L_19 - .L_18)
.L_18:
        /*0068*/ 	.word	0x00000008
.L_19:


//--------------------- .nv.callgraph             --------------------------
	.section	.nv.callgraph,"",@"SHT_CUDA_CALLGRAPH"
	.align	4
	.sectionentsize	8
	.align		4
        /*0000*/ 	.word	0x00000000
	.align		4
        /*0004*/ 	.word	0xffffffff
	.align		4
        /*0008*/ 	.word	0x00000000
	.align		4
        /*000c*/ 	.word	0xfffffffe
	.align		4
        /*0010*/ 	.word	0x00000000
	.align		4
        /*0014*/ 	.word	0xfffffffd
	.align		4
        /*0018*/ 	.word	0x00000000
	.align		4
        /*001c*/ 	.word	0xfffffffc


//--------------------- .text.default_function_kernel --------------------------
	.section	.text.default_function_kernel,"ax",@progbits
	.align	128
        .global         default_function_kernel
        .type           default_function_kernel,@function
        .size           default_function_kernel,(.L_x_1 - default_function_kernel)
        .other          default_function_kernel,@"STO_CUDA_ENTRY STV_DEFAULT"
default_function_kernel:
.text.default_function_kernel:
[----:B------:R-:W-:Y:S01]  /*0000*/  LDC R1, c[0x0][0x37c] ;  /* 0x0000df00ff017b82 */ /* 0x000fe20000000800 */
[----:B------:R-:W0:Y:S07]  /*0010*/  S2R R7, SR_TID.X ;  /* 0x0000000000077919 */ /* 0x000e2e0000002100 */
[----:B------:R-:W1:Y:S02]  /*0020*/  S2UR UR5, SR_CTAID.X ;  /* 0x00000000000579c3 */ /* 0x000e640000002500 */
[----:B-1----:R-:W-:Y:S01]  /*0030*/  USHF.L.U32 UR4, UR5, 0x2, URZ ;  /* 0x0000000205047899 */ /* 0x002fe200080006ff */
[----:B0-----:R-:W-:-:S05]  /*0040*/  SHF.R.U32.HI R0, RZ, 0x3, R7 ;  /* 0x00000003ff007819 */ /* 0x001fca0000011607 */
[----:B------:R-:W-:-:S04]  /*0050*/  LOP3.LUT R0, R0, UR4, RZ, 0xfc, !PT ;  /* 0x0000000400007c12 */ /* 0x000fc8000f8efcff */
[----:B------:R-:W-:-:S13]  /*0060*/  ISETP.GT.U32.AND P0, PT, R0, 0x8e, PT ;  /* 0x0000008e0000780c */ /* 0x000fda0003f04070 */
[----:B------:R-:W-:Y:S05]  /*0070*/  @P0 EXIT ;  /* 0x000000000000094d */ /* 0x000fea0003800000 */
[----:B------:R-:W0:Y:S01]  /*0080*/  LDC.64 R2, c[0x0][0x388] ;  /* 0x0000e200ff027b82 */ /* 0x000e220000000a00 */
[----:B------:R-:W1:Y:S01]  /*0090*/  LDCU.64 UR6, c[0x0][0x358] ;  /* 0x00006b00ff0677ac */ /* 0x000e620008000a00 */
[----:B------:R-:W-:-:S06]  /*00a0*/  USHF.L.U32 UR4, UR5, 0x5, URZ ;  /* 0x0000000505047899 */ /* 0x000fcc00080006ff */
[----:B------:R-:W2:Y:S01]  /*00b0*/  LDC.64 R4, c[0x0][0x380] ;  /* 0x0000e000ff047b82 */ /* 0x000ea20000000a00 */
[----:B------:R-:W-:-:S05]  /*00c0*/  LOP3.LUT R7, R7, UR4, RZ, 0xfc, !PT ;  /* 0x0000000407077c12 */ /* 0x000fca000f8efcff */
[----:B0-----:R-:W-:-:S05]  /*00d0*/  IMAD.WIDE.U32 R2, R7, 0x4, R2 ;  /* 0x0000000407027825 */ /* 0x001fca00078e0002 */
[----:B-1----:R-:W3:Y:S01]  /*00e0*/  LDG.E.CONSTANT R0, desc[UR6][R2.64] ;  /* 0x0000000602007981 */ /* 0x002ee2000c1e9900 */
[----:B--2---:R-:W-:Y:S01]  /*00f0*/  IMAD.WIDE.U32 R4, R7, 0x4, R4 ;  /* 0x0000000407047825 */ /* 0x004fe200078e0004 */
[----:B---3--:R-:W-:-:S13]  /*0100*/  FSETP.GEU.AND P0, PT, |R0|, 1.175494350822287508e-38, PT ;  /* 0x008000000000780b */ /* 0x008fda0003f0e200 */
[----:B------:R-:W-:-:S04]  /*0110*/  @!P0 FMUL R0, R0, 16777216 ;  /* 0x4b80000000008820 */ /* 0x000fc80000400000 */
[----:B------:R-:W0:Y:S02]  /*0120*/  MUFU.LG2 R9, R0 ;  /* 0x0000000000097308 */ /* 0x000e240000000c00 */
[----:B0-----:R-:W-:-:S05]  /*0130*/  @!P0 FADD R9, R9, -24 ;  /* 0xc1c0000009098421 */ /* 0x001fca0000000000 */
[----:B------:R-:W-:Y:S01]  /*0140*/  STG.E desc[UR6][R4.64], R9 ;  /* 0x0000000904007986 */ /* 0x000fe2000c101906 */
[----:B------:R-:W-:Y:S05]  /*0150*/  EXIT ;  /* 0x000000000000794d */ /* 0x000fea0003800000 */
.L_x_0:
[----:B------:R-:W-:-:S00]  /*0160*/  BRA `(.L_x_0) ;  /* 0xfffffffc00fc7947 */ /* 0x000fc0000383ffff */
[----:B------:R-:W-:-:S00]  /*0170*/  NOP ;  /* 0x0000000000007918 */ /* 0x000fc00000000000 */
        /* <DEDUP_REMOVED lines=8> */
.L_x_1:


//--------------------- .nv.shared.reserved.0     --------------------------
	.section	.nv.shared.reserved.0,"aw",@nobits
	.weak		__nv_reservedSMEM_offset_0_alias
	.size		__nv_reservedSMEM_offset_0_alias, 0, 64
	.other		__nv_reservedSMEM_offset_0_alias,@"STO_CUDA_RESERVED_SHARED STV_DEFAULT"
__nv_reservedSMEM_offset_0_alias:
	.zero		0
	.zero		64


//--------------------- .nv.constant0.default_function_kernel --------------------------
	.section	.nv.constant0.default_function_kernel,"a",@progbits
	.sectionflags	@""
	.align	4
.nv.constant0.default_function_kernel:
	.zero		912


//--------------------- SYMBOLS --------------------------

	.type		.nv.reservedSmem.offset0,@object
	.size		.nv.reservedSmem.offset0,0x4
